//
// Generated by NVIDIA NVVM Compiler
//
// Compiler Build ID: CL-36424714
// Cuda compilation tools, release 13.0, V13.0.88
// Based on NVVM 20.0.0
//

.version 9.0
.target sm_100
.address_size 64

	// .globl	histo_kernel
// _ZZ12histo_kernelE5array has been demoted

.visible .entry histo_kernel(
	.param .u64 .ptr .align 1 histo_kernel_param_0,
	.param .u32 histo_kernel_param_1,
	.param .u32 histo_kernel_param_2,
	.param .u64 .ptr .align 1 histo_kernel_param_3,
	.param .u32 histo_kernel_param_4
)
{
	.reg .pred 	%p<7>;
	.reg .b16 	%rs<6>;
	.reg .b32 	%r<54>;
	.reg .b64 	%rd<15>;
	// demoted variable
	.shared .align 4 .b8 _ZZ12histo_kernelE5array[1024];
	ld.param.u64 	%rd3, [histo_kernel_param_0];
	ld.param.u32 	%r14, [histo_kernel_param_2];
	ld.param.u64 	%rd2, [histo_kernel_param_3];
	cvta.to.global.u64 	%rd1, %rd3;
	mov.u32 	%r1, %tid.x;
	shl.b32 	%r15, %r1, 2;
	mov.u32 	%r16, _ZZ12histo_kernelE5array;
	add.s32 	%r2, %r16, %r15;
	mov.b32 	%r17, 0;
	st.shared.u32 	[%r2], %r17;
	bar.sync 	0;
	mov.u32 	%r18, %ctaid.x;
	mov.u32 	%r19, %ntid.x;
	mad.lo.s32 	%r52, %r18, %r19, %r1;
	mov.u32 	%r20, %nctaid.x;
	mul.lo.s32 	%r4, %r19, %r20;
	setp.ge.s32 	%p1, %r52, %r14;
	@%p1 bra 	$L__BB0_7;
	add.s32 	%r21, %r52, %r4;
	max.s32 	%r22, %r14, %r21;
	setp.lt.s32 	%p2, %r21, %r14;
	selp.u32 	%r23, 1, 0, %p2;
	add.s32 	%r24, %r21, %r23;
	sub.s32 	%r25, %r22, %r24;
	div.u32 	%r26, %r25, %r4;
	add.s32 	%r5, %r26, %r23;
	and.b32  	%r27, %r5, 3;
	setp.eq.s32 	%p3, %r27, 3;
	@%p3 bra 	$L__BB0_4;
	add.s32 	%r28, %r5, 1;
	and.b32  	%r29, %r28, 3;
	neg.s32 	%r50, %r29;
$L__BB0_3:
	.pragma "nounroll";
	cvt.s64.s32 	%rd4, %r52;
	add.s64 	%rd5, %rd1, %rd4;
	ld.global.u8 	%rs1, [%rd5];
	mul.wide.u16 	%r30, %rs1, 4;
	add.s32 	%r32, %r16, %r30;
	atom.shared.add.u32 	%r33, [%r32], 1;
	add.s32 	%r52, %r52, %r4;
	add.s32 	%r50, %r50, 1;
	setp.ne.s32 	%p4, %r50, 0;
	@%p4 bra 	$L__BB0_3;
$L__BB0_4:
	setp.lt.u32 	%p5, %r5, 3;
	@%p5 bra 	$L__BB0_7;
	cvt.s64.s32 	%rd8, %r4;
	shl.b32 	%r47, %r4, 2;
$L__BB0_6:
	cvt.s64.s32 	%rd6, %r52;
	add.s64 	%rd7, %rd1, %rd6;
	ld.global.u8 	%rs2, [%rd7];
	mul.wide.u16 	%r34, %rs2, 4;
	add.s32 	%r36, %r16, %r34;
	atom.shared.add.u32 	%r37, [%r36], 1;
	add.s64 	%rd9, %rd7, %rd8;
	ld.global.u8 	%rs3, [%rd9];
	mul.wide.u16 	%r38, %rs3, 4;
	add.s32 	%r39, %r16, %r38;
	atom.shared.add.u32 	%r40, [%r39], 1;
	add.s64 	%rd10, %rd9, %rd8;
	ld.global.u8 	%rs4, [%rd10];
	mul.wide.u16 	%r41, %rs4, 4;
	add.s32 	%r42, %r16, %r41;
	atom.shared.add.u32 	%r43, [%r42], 1;
	add.s64 	%rd11, %rd10, %rd8;
	ld.global.u8 	%rs5, [%rd11];
	mul.wide.u16 	%r44, %rs5, 4;
	add.s32 	%r45, %r16, %r44;
	atom.shared.add.u32 	%r46, [%r45], 1;
	add.s32 	%r52, %r47, %r52;
	setp.lt.s32 	%p6, %r52, %r14;
	@%p6 bra 	$L__BB0_6;
$L__BB0_7:
	cvta.to.global.u64 	%rd12, %rd2;
	bar.sync 	0;
	mul.wide.u32 	%rd13, %r1, 4;
	add.s64 	%rd14, %rd12, %rd13;
	ld.shared.u32 	%r48, [%r2];
	atom.global.add.u32 	%r49, [%rd14], %r48;
	ret;

}


// ===== COMPILED SASS (sm_100) =====

	.target	sm_100

	.elftype	@"ET_EXEC"


//--------------------- .note.nv.tkinfo           --------------------------
	.section	.note.nv.tkinfo,"",@"SHT_NOTE"
	.sectionflags	@"SHF_NOTE_NV_TKINFO"
	.tkinfo
        /*0018*/ 	.word	0x00000002
        /*0030*/ 	.string	""
        /*0030*/ 	.string	"ptxas"
        /*0030*/ 	.string	"Cuda compilation tools, release 13.0, V13.0.88"
        /*0030*/ 	.string	"Build cuda_13.0.r13.0/compiler.36424714_0"
        /*0030*/ 	.string	"-arch sm_100 -m 64 "



//--------------------- .note.nv.cuinfo           --------------------------
	.section	.note.nv.cuinfo,"",@"SHT_NOTE"
	.sectionflags	@"SHF_NOTE_NV_CUINFO"
        /*0018*/ 	.short	0x0002
        /*001a*/ 	.short	0x0064
        /*001c*/ 	.short	0x0082
	.zero		2


//--------------------- .nv.info                  --------------------------
	.section	.nv.info,"",@"SHT_CUDA_INFO"
	.align	4


	//----- nvinfo : EIATTR_REGCOUNT
	.align		4
        /*0000*/ 	.byte	0x04, 0x2f
        /*0002*/ 	.short	(.L_1 - .L_0)
	.align		4
.L_0:
        /*0004*/ 	.word	index@(histo_kernel)
        /*0008*/ 	.word	0x00000014


	//----- nvinfo : EIATTR_FRAME_SIZE
	.align		4
.L_1:
        /*000c*/ 	.byte	0x04, 0x11
        /*000e*/ 	.short	(.L_3 - .L_2)
	.align		4
.L_2:
        /*0010*/ 	.word	index@(histo_kernel)
        /*0014*/ 	.word	0x00000000


	//----- nvinfo : EIATTR_MIN_STACK_SIZE
	.align		4
.L_3:
        /*0018*/ 	.byte	0x04, 0x12
        /*001a*/ 	.short	(.L_5 - .L_4)
	.align		4
.L_4:
        /*001c*/ 	.word	index@(histo_kernel)
        /*0020*/ 	.word	0x00000000
.L_5:


//--------------------- .nv.compat                --------------------------
	.section	.nv.compat,"",@"SHT_CUDA_COMPAT_INFO"
	.align	4
        /*0000*/ 	.byte	0x02, 0x09, 0x00, 0x00, 0x02, 0x02, 0x01, 0x00, 0x02, 0x05, 0x05, 0x00, 0x03, 0x07, 0x01, 0x01
        /*0010*/ 	.byte	0x02, 0x03, 0x00, 0x00, 0x02, 0x06, 0x01, 0x00, 0x04, 0x0b, 0x08, 0x00, 0x09, 0x00, 0x00, 0x00
        /*0020*/ 	.byte	0x00, 0x00, 0x00, 0x00


//--------------------- .nv.info.histo_kernel     --------------------------
	.section	.nv.info.histo_kernel,"",@"SHT_CUDA_INFO"
	.sectionflags	@""
	.align	4


	//----- nvinfo : EIATTR_CUDA_API_VERSION
	.align		4
        /*0000*/ 	.byte	0x04, 0x37
        /*0002*/ 	.short	(.L_7 - .L_6)
.L_6:
        /*0004*/ 	.word	0x00000082


	//----- nvinfo : EIATTR_KPARAM_INFO
	.align		4
.L_7:
        /*0008*/ 	.byte	0x04, 0x17
        /*000a*/ 	.short	(.L_9 - .L_8)
.L_8:
        /*000c*/ 	.word	0x00000000
        /*0010*/ 	.short	0x0004
        /*0012*/ 	.short	0x0018
        /*0014*/ 	.byte	0x00, 0xf0, 0x11, 0x00


	//----- nvinfo : EIATTR_KPARAM_INFO
	.align		4
.L_9:
        /*0018*/ 	.byte	0x04, 0x17
        /*001a*/ 	.short	(.L_11 - .L_10)
.L_10:
        /*001c*/ 	.word	0x00000000
        /*0020*/ 	.short	0x0003
        /*0022*/ 	.short	0x0010
        /*0024*/ 	.byte	0x00, 0xf5, 0x21, 0x00


	//----- nvinfo : EIATTR_KPARAM_INFO
	.align		4
.L_11:
        /*0028*/ 	.byte	0x04, 0x17
        /*002a*/ 	.short	(.L_13 - .L_12)
.L_12:
        /*002c*/ 	.word	0x00000000
        /*0030*/ 	.short	0x0002
        /*0032*/ 	.short	0x000c
        /*0034*/ 	.byte	0x00, 0xf0, 0x11, 0x00


	//----- nvinfo : EIATTR_KPARAM_INFO
	.align		4
.L_13:
        /*0038*/ 	.byte	0x04, 0x17
        /*003a*/ 	.short	(.L_15 - .L_14)
.L_14:
        /*003c*/ 	.word	0x00000000
        /*0040*/ 	.short	0x0001
        /*0042*/ 	.short	0x0008
        /*0044*/ 	.byte	0x00, 0xf0, 0x11, 0x00


	//----- nvinfo : EIATTR_KPARAM_INFO
	.align		4
.L_15:
        /*0048*/ 	.byte	0x04, 0x17
        /*004a*/ 	.short	(.L_17 - .L_16)
.L_16:
        /*004c*/ 	.word	0x00000000
        /*0050*/ 	.short	0x0000
        /*0052*/ 	.short	0x0000
        /*0054*/ 	.byte	0x00, 0xf5, 0x21, 0x00


	//----- nvinfo : EIATTR_SPARSE_MMA_MASK
	.align		4
.L_17:
        /*0058*/ 	.byte	0x03, 0x50
        /*005a*/ 	.short	0x0000


	//----- nvinfo : EIATTR_MAXREG_COUNT
	.align		4
        /*005c*/ 	.byte	0x03, 0x1b
        /*005e*/ 	.short	0x00ff


	//----- nvinfo : EIATTR_NUM_BARRIERS
	.align		4
        /*0060*/ 	.byte	0x02, 0x4c
        /*0062*/ 	.byte	0x01
	.zero		1


	//----- nvinfo : EIATTR_MERCURY_ISA_VERSION
	.align		4
        /*0064*/ 	.byte	0x03, 0x5f
        /*0066*/ 	.short	0x0101


	//----- nvinfo : EIATTR_VRC_CTA_INIT_COUNT
	.align		4
        /*0068*/ 	.byte	0x02, 0x4a
	.zero		1
	.zero		1


	//----- nvinfo : EIATTR_EXIT_INSTR_OFFSETS
	.align		4
        /*006c*/ 	.byte	0x04, 0x1c
        /*006e*/ 	.short	(.L_19 - .L_18)


	//   ....[0]....
.L_18:
        /*0070*/ 	.word	0x000005d0


	//----- nvinfo : EIATTR_CRS_STACK_SIZE
	.align		4
.L_19:
        /*0074*/ 	.byte	0x04, 0x1e
        /*0076*/ 	.short	(.L_21 - .L_20)
.L_20:
        /*0078*/ 	.word	0x00000000


	//----- nvinfo : EIATTR_CBANK_PARAM_SIZE
	.align		4
.L_21:
        /*007c*/ 	.byte	0x03, 0x19
        /*007e*/ 	.short	0x001c


	//----- nvinfo : EIATTR_PARAM_CBANK
	.align		4
        /*0080*/ 	.byte	0x04, 0x0a
        /*0082*/ 	.short	(.L_23 - .L_22)
	.align		4
.L_22:
        /*0084*/ 	.word	index@(.nv.constant0.histo_kernel)
        /*0088*/ 	.short	0x0380
        /*008a*/ 	.short	0x001c


	//----- nvinfo : EIATTR_SW_WAR
	.align		4
.L_23:
        /*008c*/ 	.byte	0x04, 0x36
        /*008e*/ 	.short	(.L_25 - .L_24)
.L_24:
        /*0090*/ 	.word	0x00000008
.L_25:


//--------------------- .nv.callgraph             --------------------------
	.section	.nv.callgraph,"",@"SHT_CUDA_CALLGRAPH"
	.align	4
	.sectionentsize	8
	.align		4
        /*0000*/ 	.word	0x00000000
	.align		4
        /*0004*/ 	.word	0xffffffff
	.align		4
        /*0008*/ 	.word	0x00000000
	.align		4
        /*000c*/ 	.word	0xfffffffe
	.align		4
        /*0010*/ 	.word	0x00000000
	.align		4
        /*0014*/ 	.word	0xfffffffd
	.align		4
        /*0018*/ 	.word	0x00000000
	.align		4
        /*001c*/ 	.word	0xfffffffc


//--------------------- .text.histo_kernel        --------------------------
	.section	.text.histo_kernel,"ax",@progbits
	.align	128
        .global         histo_kernel
        .type           histo_kernel,@function
        .size           histo_kernel,(.L_x_7 - histo_kernel)
        .other          histo_kernel,@"STO_CUDA_ENTRY STV_DEFAULT"
histo_kernel:
.text.histo_kernel:
[----:B------:R-:W-:Y:S01]  /*0000*/  LDC R1, c[0x0][0x37c] ;  /* 0x0000df00ff017b82 */ /* 0x000fe20000000800 */
[----:B------:R-:W0:Y:S07]  /*0010*/  S2R R0, SR_TID.X ;  /* 0x0000000000007919 */ /* 0x000e2e0000002100 */
[----:B------:R-:W1:Y:S01]  /*0020*/  S2UR UR5, SR_CgaCtaId ;  /* 0x00000000000579c3 */ /* 0x000e620000008800 */
[----:B------:R-:W2:Y:S01]  /*0030*/  LDCU UR9, c[0x0][0x38c] ;  /* 0x00007180ff0977ac */ /* 0x000ea20008000800 */
[----:B------:R-:W-:Y:S01]  /*0040*/  BSSY.RECONVERGENT B0, `(.L_x_0) ;  /* 0x0000053000007945 */ /* 0x000fe20003800200 */
[----:B------:R-:W-:Y:S01]  /*0050*/  UMOV UR4, 0x400 ;  /* 0x0000040000047882 */ /* 0x000fe20000000000 */
[----:B------:R-:W3:Y:S04]  /*0060*/  LDCU.64 UR6, c[0x0][0x358] ;  /* 0x00006b00ff0677ac */ /* 0x000ee80008000a00 */
[----:B------:R-:W4:Y:S01]  /*0070*/  S2UR UR8, SR_CTAID.X ;  /* 0x00000000000879c3 */ /* 0x000f220000002500 */
[----:B------:R-:W0:Y:S01]  /*0080*/  LDCU.64 UR10, c[0x0][0x380] ;  /* 0x00007000ff0a77ac */ /* 0x000e220008000a00 */
[----:B------:R-:W0:Y:S06]  /*0090*/  LDCU.64 UR12, c[0x0][0x380] ;  /* 0x00007000ff0c77ac */ /* 0x000e2c0008000a00 */
[----:B------:R-:W4:Y:S01]  /*00a0*/  LDC R7, c[0x0][0x360] ;  /* 0x0000d800ff077b82 */ /* 0x000f220000000800 */
[----:B-1----:R-:W-:Y:S01]  /*00b0*/  ULEA UR4, UR5, UR4, 0x18 ;  /* 0x0000000405047291 */ /* 0x002fe2000f8ec0ff */
[----:B------:R-:W1:Y:S05]  /*00c0*/  LDCU UR5, c[0x0][0x370] ;  /* 0x00006e00ff0577ac */ /* 0x000e6a0008000800 */
[----:B0-----:R-:W-:-:S05]  /*00d0*/  LEA R3, R0, UR4, 0x2 ;  /* 0x0000000400037c11 */ /* 0x001fca000f8e10ff */
[----:B------:R0:W-:Y:S01]  /*00e0*/  STS [R3], RZ ;  /* 0x000000ff03007388 */ /* 0x0001e20000000800 */
[C---:B----4-:R-:W-:Y:S02]  /*00f0*/  IMAD R5, R7.reuse, UR8, R0 ;  /* 0x0000000807057c24 */ /* 0x050fe4000f8e0200 */
[----:B-1----:R-:W-:Y:S01]  /*0100*/  IMAD R2, R7, UR5, RZ ;  /* 0x0000000507027c24 */ /* 0x002fe2000f8e02ff */
[----:B------:R-:W-:Y:S02]  /*0110*/  BAR.SYNC.DEFER_BLOCKING 0x0 ;  /* 0x0000000000007b1d */ /* 0x000fe40000010000 */
[----:B--2---:R-:W-:-:S13]  /*0120*/  ISETP.GE.AND P0, PT, R5, UR9, PT ;  /* 0x0000000905007c0c */ /* 0x004fda000bf06270 */
[----:B0--3--:R-:W-:Y:S05]  /*0130*/  @P0 BRA `(.L_x_1) ;  /* 0x00000004000c0947 */ /* 0x009fea0003800000 */
[----:B------:R-:W0:Y:S01]  /*0140*/  I2F.U32.RP R10, R2 ;  /* 0x00000002000a7306 */ /* 0x000e220000209000 */
[C---:B------:R-:W-:Y:S01]  /*0150*/  IMAD.IADD R4, R2.reuse, 0x1, R5 ;  /* 0x0000000102047824 */ /* 0x040fe200078e0205 */
[----:B------:R-:W-:Y:S01]  /*0160*/  ISETP.NE.U32.AND P2, PT, R2, RZ, PT ;  /* 0x000000ff0200720c */ /* 0x000fe20003f45070 */
[----:B------:R-:W-:Y:S01]  /*0170*/  IMAD.MOV R11, RZ, RZ, -R2 ;  /* 0x000000ffff0b7224 */ /* 0x000fe200078e0a02 */
[----:B------:R-:W-:Y:S02]  /*0180*/  BSSY.RECONVERGENT B1, `(.L_x_2) ;  /* 0x0000025000017945 */ /* 0x000fe40003800200 */
[C---:B------:R-:W-:Y:S02]  /*0190*/  ISETP.GE.AND P0, PT, R4.reuse, UR9, PT ;  /* 0x0000000904007c0c */ /* 0x040fe4000bf06270 */
[----:B------:R-:W-:Y:S02]  /*01a0*/  VIMNMX R9, PT, PT, R4, UR9, !PT ;  /* 0x0000000904097c48 */ /* 0x000fe4000ffe0100 */
[----:B------:R-:W-:-:S04]  /*01b0*/  SEL R8, RZ, 0x1, P0 ;  /* 0x00000001ff087807 */ /* 0x000fc80000000000 */
[----:B------:R-:W-:Y:S01]  /*01c0*/  IADD3 R9, PT, PT, R9, -R4, -R8 ;  /* 0x8000000409097210 */ /* 0x000fe20007ffe808 */
[----:B0-----:R-:W0:Y:S02]  /*01d0*/  MUFU.RCP R10, R10 ;  /* 0x0000000a000a7308 */ /* 0x001e240000001000 */
[----:B0-----:R-:W-:-:S06]  /*01e0*/  VIADD R6, R10, 0xffffffe ;  /* 0x0ffffffe0a067836 */ /* 0x001fcc0000000000 */
[----:B------:R0:W1:Y:S02]  /*01f0*/  F2I.FTZ.U32.TRUNC.NTZ R7, R6 ;  /* 0x0000000600077305 */ /* 0x000064000021f000 */
[----:B0-----:R-:W-:Y:S02]  /*0200*/  IMAD.MOV.U32 R6, RZ, RZ, RZ ;  /* 0x000000ffff067224 */ /* 0x001fe400078e00ff */
[----:B-1----:R-:W-:-:S04]  /*0210*/  IMAD R11, R11, R7, RZ ;  /* 0x000000070b0b7224 */ /* 0x002fc800078e02ff */
[----:B------:R-:W-:-:S06]  /*0220*/  IMAD.HI.U32 R10, R7, R11, R6 ;  /* 0x0000000b070a7227 */ /* 0x000fcc00078e0006 */
[----:B------:R-:W-:-:S04]  /*0230*/  IMAD.HI.U32 R7, R10, R9, RZ ;  /* 0x000000090a077227 */ /* 0x000fc800078e00ff */
[----:B------:R-:W-:-:S04]  /*0240*/  IMAD.MOV R4, RZ, RZ, -R7 ;  /* 0x000000ffff047224 */ /* 0x000fc800078e0a07 */
[----:B------:R-:W-:-:S05]  /*0250*/  IMAD R9, R2, R4, R9 ;  /* 0x0000000402097224 */ /* 0x000fca00078e0209 */
[----:B------:R-:W-:-:S13]  /*0260*/  ISETP.GE.U32.AND P0, PT, R9, R2, PT ;  /* 0x000000020900720c */ /* 0x000fda0003f06070 */
[----:B------:R-:W-:Y:S02]  /*0270*/  @P0 IMAD.IADD R9, R9, 0x1, -R2 ;  /* 0x0000000109090824 */ /* 0x000fe400078e0a02 */
[----:B------:R-:W-:-:S03]  /*0280*/  @P0 VIADD R7, R7, 0x1 ;  /* 0x0000000107070836 */ /* 0x000fc60000000000 */
[----:B------:R-:W-:-:S13]  /*0290*/  ISETP.GE.U32.AND P1, PT, R9, R2, PT ;  /* 0x000000020900720c */ /* 0x000fda0003f26070 */
[----:B------:R-:W-:Y:S01]  /*02a0*/  @P1 VIADD R7, R7, 0x1 ;  /* 0x0000000107071836 */ /* 0x000fe20000000000 */
[----:B------:R-:W-:-:S05]  /*02b0*/  @!P2 LOP3.LUT R7, RZ, R2, RZ, 0x33, !PT ;  /* 0x00000002ff07a212 */ /* 0x000fca00078e33ff */
[----:B------:R-:W-:-:S05]  /*02c0*/  IMAD.IADD R4, R8, 0x1, R7 ;  /* 0x0000000108047824 */ /* 0x000fca00078e0207 */
[C---:B------:R-:W-:Y:S02]  /*02d0*/  LOP3.LUT R6, R4.reuse, 0x3, RZ, 0xc0, !PT ;  /* 0x0000000304067812 */ /* 0x040fe400078ec0ff */
[----:B------:R-:W-:Y:S02]  /*02e0*/  ISETP.GE.U32.AND P0, PT, R4, 0x3, PT ;  /* 0x000000030400780c */ /* 0x000fe40003f06070 */
[----:B------:R-:W-:-:S13]  /*02f0*/  ISETP.NE.AND P1, PT, R6, 0x3, PT ;  /* 0x000000030600780c */ /* 0x000fda0003f25270 */
[----:B------:R-:W-:Y:S05]  /*0300*/  @!P1 BRA `(.L_x_3) ;  /* 0x0000000000309947 */ /* 0x000fea0003800000 */
[----:B------:R-:W-:-:S05]  /*0310*/  VIADD R4, R4, 0x1 ;  /* 0x0000000104047836 */ /* 0x000fca0000000000 */
[----:B------:R-:W-:-:S05]  /*0320*/  LOP3.LUT R4, R4, 0x3, RZ, 0xc0, !PT ;  /* 0x0000000304047812 */ /* 0x000fca00078ec0ff */
[----:B------:R-:W-:-:S07]  /*0330*/  IMAD.MOV R4, RZ, RZ, -R4 ;  /* 0x000000ffff047224 */ /* 0x000fce00078e0a04 */
.L_x_4:
[----:B------:R-:W-:-:S04]  /*0340*/  IADD3 R6, P1, PT, R5, UR10, RZ ;  /* 0x0000000a05067c10 */ /* 0x000fc8000ff3e0ff */
[----:B------:R-:W-:-:S05]  /*0350*/  LEA.HI.X.SX32 R7, R5, UR11, 0x1, P1 ;  /* 0x0000000b05077c11 */ /* 0x000fca00088f0eff */
[----:B------:R-:W2:Y:S01]  /*0360*/  LDG.E.U8 R6, desc[UR6][R6.64] ;  /* 0x0000000606067981 */ /* 0x000ea2000c1e1100 */
[----:B------:R-:W-:Y:S02]  /*0370*/  VIADD R4, R4, 0x1 ;  /* 0x0000000104047836 */ /* 0x000fe40000000000 */
[----:B------:R-:W-:-:S03]  /*0380*/  IMAD.IADD R5, R2, 0x1, R5 ;  /* 0x0000000102057824 */ /* 0x000fc600078e0205 */
[----:B------:R-:W-:Y:S02]  /*0390*/  ISETP.NE.AND P1, PT, R4, RZ, PT ;  /* 0x000000ff0400720c */ /* 0x000fe40003f25270 */
[----:B0-2---:R-:W-:-:S05]  /*03a0*/  LEA R8, R6, UR4, 0x2 ;  /* 0x0000000406087c11 */ /* 0x005fca000f8e10ff */
[----:B------:R0:W-:Y:S06]  /*03b0*/  ATOMS.POPC.INC.32 RZ, [R8+URZ] ;  /* 0x0000000008ff7f8c */ /* 0x0001ec000d8000ff */
[----:B------:R-:W-:Y:S05]  /*03c0*/  @P1 BRA `(.L_x_4) ;  /* 0xfffffffc00dc1947 */ /* 0x000fea000383ffff */
.L_x_3:
[----:B------:R-:W-:Y:S05]  /*03d0*/  BSYNC.RECONVERGENT B1 ;  /* 0x0000000000017941 */ /* 0x000fea0003800200 */
.L_x_2:
[----:B------:R-:W-:Y:S05]  /*03e0*/  @!P0 BRA `(.L_x_1) ;  /* 0x0000000000608947 */ /* 0x000fea0003800000 */
[----:B------:R-:W-:-:S07]  /*03f0*/  SHF.R.S32.HI R17, RZ, 0x1f, R2 ;  /* 0x0000001fff117819 */ /* 0x000fce0000011402 */
.L_x_5:
[----:B------:R-:W-:-:S04]  /*0400*/  IADD3 R12, P0, PT, R5, UR12, RZ ;  /* 0x0000000c050c7c10 */ /* 0x000fc8000ff1e0ff */
[----:B------:R-:W-:Y:S02]  /*0410*/  LEA.HI.X.SX32 R13, R5, UR13, 0x1, P0 ;  /* 0x0000000d050d7c11 */ /* 0x000fe400080f0eff */
[----:B------:R-:W-:-:S03]  /*0420*/  IADD3 R6, P0, PT, R2, R12, RZ ;  /* 0x0000000c02067210 */ /* 0x000fc60007f1e0ff */
[----:B------:R-:W2:Y:S02]  /*0430*/  LDG.E.U8 R12, desc[UR6][R12.64] ;  /* 0x000000060c0c7981 */ /* 0x000ea4000c1e1100 */
[----:B------:R-:W-:Y:S01]  /*0440*/  IMAD.X R7, R17, 0x1, R13, P0 ;  /* 0x0000000111077824 */ /* 0x000fe200000e060d */
[----:B0-----:R-:W-:-:S04]  /*0450*/  IADD3 R8, P0, PT, R2, R6, RZ ;  /* 0x0000000602087210 */ /* 0x001fc80007f1e0ff */
[----:B------:R-:W3:Y:S01]  /*0460*/  LDG.E.U8 R6, desc[UR6][R6.64] ;  /* 0x0000000606067981 */ /* 0x000ee2000c1e1100 */
[----:B------:R-:W-:Y:S01]  /*0470*/  IMAD.X R9, R17, 0x1, R7, P0 ;  /* 0x0000000111097824 */ /* 0x000fe200000e0607 */
[----:B------:R-:W-:-:S04]  /*0480*/  IADD3 R10, P0, PT, R2, R8, RZ ;  /* 0x00000008020a7210 */ /* 0x000fc80007f1e0ff */
[----:B------:R-:W4:Y:S01]  /*0490*/  LDG.E.U8 R8, desc[UR6][R8.64] ;  /* 0x0000000608087981 */ /* 0x000f22000c1e1100 */
[----:B------:R-:W-:-:S05]  /*04a0*/  IMAD.X R11, R17, 0x1, R9, P0 ;  /* 0x00000001110b7824 */ /* 0x000fca00000e0609 */
[----:B------:R-:W5:Y:S01]  /*04b0*/  LDG.E.U8 R10, desc[UR6][R10.64] ;  /* 0x000000060a0a7981 */ /* 0x000f62000c1e1100 */
[----:B------:R-:W-:-:S05]  /*04c0*/  IMAD R5, R2, 0x4, R5 ;  /* 0x0000000402057824 */ /* 0x000fca00078e0205 */
[----:B------:R-:W-:Y:S02]  /*04d0*/  ISETP.GE.AND P0, PT, R5, UR9, PT ;  /* 0x0000000905007c0c */ /* 0x000fe4000bf06270 */
[----:B-12---:R-:W-:-:S05]  /*04e0*/  LEA R4, R12, UR4, 0x2 ;  /* 0x000000040c047c11 */ /* 0x006fca000f8e10ff */
[----:B------:R1:W-:Y:S01]  /*04f0*/  ATOMS.POPC.INC.32 RZ, [R4+URZ] ;  /* 0x0000000004ff7f8c */ /* 0x0003e2000d8000ff */
[----:B---3--:R-:W-:-:S05]  /*0500*/  LEA R14, R6, UR4, 0x2 ;  /* 0x00000004060e7c11 */ /* 0x008fca000f8e10ff */
[----:B------:R1:W-:Y:S01]  /*0510*/  ATOMS.POPC.INC.32 RZ, [R14+URZ] ;  /* 0x000000000eff7f8c */ /* 0x0003e2000d8000ff */
[----:B----4-:R-:W-:-:S05]  /*0520*/  LEA R15, R8, UR4, 0x2 ;  /* 0x00000004080f7c11 */ /* 0x010fca000f8e10ff */
[----:B------:R1:W-:Y:S01]  /*0530*/  ATOMS.POPC.INC.32 RZ, [R15+URZ] ;  /* 0x000000000fff7f8c */ /* 0x0003e2000d8000ff */
[----:B-----5:R-:W-:-:S05]  /*0540*/  LEA R16, R10, UR4, 0x2 ;  /* 0x000000040a107c11 */ /* 0x020fca000f8e10ff */
[----:B------:R1:W-:Y:S01]  /*0550*/  ATOMS.POPC.INC.32 RZ, [R16+URZ] ;  /* 0x0000000010ff7f8c */ /* 0x0003e2000d8000ff */
[----:B------:R-:W-:Y:S05]  /*0560*/  @!P0 BRA `(.L_x_5) ;  /* 0xfffffffc00a48947 */ /* 0x000fea000383ffff */
.L_x_1:
[----:B------:R-:W-:Y:S05]  /*0570*/  BSYNC.RECONVERGENT B0 ;  /* 0x0000000000007941 */ /* 0x000fea0003800200 */
.L_x_0:
[----:B------:R-:W-:Y:S08]  /*0580*/  BAR.SYNC.DEFER_BLOCKING 0x0 ;  /* 0x0000000000007b1d */ /* 0x000ff00000010000 */
[----:B-1----:R-:W1:Y:S01]  /*0590*/  LDC.64 R4, c[0x0][0x390] ;  /* 0x0000e400ff047b82 */ /* 0x002e620000000a00 */
[----:B------:R-:W2:Y:S01]  /*05a0*/  LDS R3, [R3] ;  /* 0x0000000003037984 */ /* 0x000ea20000000800 */
[----:B-1----:R-:W-:-:S05]  /*05b0*/  IMAD.WIDE.U32 R4, R0, 0x4, R4 ;  /* 0x0000000400047825 */ /* 0x002fca00078e0004 */
[----:B--2---:R-:W-:Y:S01]  /*05c0*/  REDG.E.ADD.STRONG.GPU desc[UR6][R4.64], R3 ;  /* 0x000000030400798e */ /* 0x004fe2000c12e106 */
[----:B------:R-:W-:Y:S05]  /*05d0*/  EXIT ;  /* 0x000000000000794d */ /* 0x000fea0003800000 */
.L_x_6:
[----:B------:R-:W-:-:S00]  /*05e0*/  BRA `(.L_x_6) ;  /* 0xfffffffc00fc7947 */ /* 0x000fc0000383ffff */
[----:B------:R-:W-:-:S00]  /*05f0*/  NOP ;  /* 0x0000000000007918 */ /* 0x000fc00000000000 */
        /* <DEDUP_REMOVED lines=8> */
.L_x_7:


//--------------------- .nv.shared.histo_kernel   --------------------------
	.section	.nv.shared.histo_kernel,"aw",@nobits
	.sectionflags	@""
	.align	4
.nv.shared.histo_kernel:
	.zero		2048


//--------------------- .nv.shared.reserved.0     --------------------------
	.section	.nv.shared.reserved.0,"aw",@nobits
	.weak		__nv_reservedSMEM_offset_0_alias
	.size		__nv_reservedSMEM_offset_0_alias, 0, 64
	.other		__nv_reservedSMEM_offset_0_alias,@"STO_CUDA_RESERVED_SHARED STV_DEFAULT"
__nv_reservedSMEM_offset_0_alias:
	.zero		0
	.zero		64


//--------------------- .nv.constant0.histo_kernel --------------------------
	.section	.nv.constant0.histo_kernel,"a",@progbits
	.sectionflags	@""
	.align	4
.nv.constant0.histo_kernel:
	.zero		924


//--------------------- SYMBOLS --------------------------

	.type		.nv.reservedSmem.offset0,@object
	.size		.nv.reservedSmem.offset0,0x4
	.type		.nv.reservedSmem.cap,@object
	.size		.nv.reservedSmem.cap,0x4
